	.headerflags	@"EF_CUDA_TEXMODE_UNIFIED EF_CUDA_64BIT_ADDRESS EF_CUDA_ACCELERATORS EF_CUDA_SM90 EF_CUDA_VIRTUAL_SM(EF_CUDA_SM90)"
	.elftype	@"ET_EXEC"


//--------------------- .nv.info                  --------------------------
	.section	.nv.info,"",@"SHT_CUDA_INFO"
	.align	4


	//----- nvinfo : EIATTR_REGCOUNT
	.align		4
        /*0000*/ 	.byte	0x04, 0x2f
        /*0002*/ 	.short	(.L_3 - .L_2)
	.align		4
.L_2:
        /*0004*/ 	.word	index@(triton_poi_fused__native_batch_norm_legit_no_training_relu_threshold_backward_0)
        /*0008*/ 	.word	0x00000012


	//----- nvinfo : EIATTR_MIN_STACK_SIZE
	.align		4
.L_3:
        /*000c*/ 	.byte	0x04, 0x12
        /*000e*/ 	.short	(.L_5 - .L_4)
	.align		4
.L_4:
        /*0010*/ 	.word	index@(triton_poi_fused__native_batch_norm_legit_no_training_relu_threshold_backward_0)
        /*0014*/ 	.word	0x00000000


	//----- nvinfo : EIATTR_FRAME_SIZE
	.align		4
.L_5:
        /*0018*/ 	.byte	0x04, 0x11
        /*001a*/ 	.short	(.L_7 - .L_6)
	.align		4
.L_6:
        /*001c*/ 	.word	index@(triton_poi_fused__native_batch_norm_legit_no_training_relu_threshold_backward_0)
        /*0020*/ 	.word	0x00000000


	//----- nvinfo : EIATTR_MIN_STACK_SIZE
	.align		4
.L_7:
        /*0024*/ 	.byte	0x04, 0x12
        /*0026*/ 	.short	(.L_9 - .L_8)
	.align		4
.L_8:
        /*0028*/ 	.word	index@(triton_poi_fused__native_batch_norm_legit_no_training_relu_threshold_backward_0)
        /*002c*/ 	.word	0x00000000
.L_9:


//--------------------- .nv.info.triton_poi_fused__native_batch_norm_legit_no_training_relu_threshold_backward_0 --------------------------
	.section	.nv.info.triton_poi_fused__native_batch_norm_legit_no_training_relu_threshold_backward_0,"",@"SHT_CUDA_INFO"
	.sectionflags	@""
	.align	4


	//----- nvinfo : EIATTR_CUDA_API_VERSION
	.align		4
        /*0000*/ 	.byte	0x04, 0x37
        /*0002*/ 	.short	(.L_11 - .L_10)
.L_10:
        /*0004*/ 	.word	0x0000007c


	//----- nvinfo : EIATTR_KPARAM_INFO
	.align		4
.L_11:
        /*0008*/ 	.byte	0x04, 0x17
        /*000a*/ 	.short	(.L_13 - .L_12)
.L_12:
        /*000c*/ 	.word	0x00000000
        /*0010*/ 	.short	0x0007
        /*0012*/ 	.short	0x0038
        /*0014*/ 	.byte	0x00, 0xf0, 0x11, 0x00


	//----- nvinfo : EIATTR_KPARAM_INFO
	.align		4
.L_13:
        /*0018*/ 	.byte	0x04, 0x17
        /*001a*/ 	.short	(.L_15 - .L_14)
.L_14:
        /*001c*/ 	.word	0x00000000
        /*0020*/ 	.short	0x0006
        /*0022*/ 	.short	0x0030
        /*0024*/ 	.byte	0x00, 0xf4, 0x21, 0x00


	//----- nvinfo : EIATTR_KPARAM_INFO
	.align		4
.L_15:
        /*0028*/ 	.byte	0x04, 0x17
        /*002a*/ 	.short	(.L_17 - .L_16)
.L_16:
        /*002c*/ 	.word	0x00000000
        /*0030*/ 	.short	0x0005
        /*0032*/ 	.short	0x0028
        /*0034*/ 	.byte	0x00, 0xf4, 0x21, 0x00


	//----- nvinfo : EIATTR_KPARAM_INFO
	.align		4
.L_17:
        /*0038*/ 	.byte	0x04, 0x17
        /*003a*/ 	.short	(.L_19 - .L_18)
.L_18:
        /*003c*/ 	.word	0x00000000
        /*0040*/ 	.short	0x0004
        /*0042*/ 	.short	0x0020
        /*0044*/ 	.byte	0x00, 0xf4, 0x21, 0x00


	//----- nvinfo : EIATTR_KPARAM_INFO
	.align		4
.L_19:
        /*0048*/ 	.byte	0x04, 0x17
        /*004a*/ 	.short	(.L_21 - .L_20)
.L_20:
        /*004c*/ 	.word	0x00000000
        /*0050*/ 	.short	0x0003
        /*0052*/ 	.short	0x0018
        /*0054*/ 	.byte	0x00, 0xf4, 0x21, 0x00


	//----- nvinfo : EIATTR_KPARAM_INFO
	.align		4
.L_21:
        /*0058*/ 	.byte	0x04, 0x17
        /*005a*/ 	.short	(.L_23 - .L_22)
.L_22:
        /*005c*/ 	.word	0x00000000
        /*0060*/ 	.short	0x0002
        /*0062*/ 	.short	0x0010
        /*0064*/ 	.byte	0x00, 0xf4, 0x21, 0x00


	//----- nvinfo : EIATTR_KPARAM_INFO
	.align		4
.L_23:
        /*0068*/ 	.byte	0x04, 0x17
        /*006a*/ 	.short	(.L_25 - .L_24)
.L_24:
        /*006c*/ 	.word	0x00000000
        /*0070*/ 	.short	0x0001
        /*0072*/ 	.short	0x0008
        /*0074*/ 	.byte	0x00, 0xf4, 0x21, 0x00


	//----- nvinfo : EIATTR_KPARAM_INFO
	.align		4
.L_25:
        /*0078*/ 	.byte	0x04, 0x17
        /*007a*/ 	.short	(.L_27 - .L_26)
.L_26:
        /*007c*/ 	.word	0x00000000
        /*0080*/ 	.short	0x0000
        /*0082*/ 	.short	0x0000
        /*0084*/ 	.byte	0x00, 0xf4, 0x21, 0x00


	//----- nvinfo : EIATTR_SPARSE_MMA_MASK
	.align		4
.L_27:
        /*0088*/ 	.byte	0x03, 0x50
        /*008a*/ 	.short	0x0000


	//----- nvinfo : EIATTR_MAXREG_COUNT
	.align		4
        /*008c*/ 	.byte	0x03, 0x1b
        /*008e*/ 	.short	0x00ff


	//----- nvinfo : EIATTR_EXIT_INSTR_OFFSETS
	.align		4
        /*0090*/ 	.byte	0x04, 0x1c
        /*0092*/ 	.short	(.L_29 - .L_28)


	//   ....[0]....
.L_28:
        /*0094*/ 	.word	0x00000380


	//   ....[1]....
        /*0098*/ 	.word	0x000003a0


	//----- nvinfo : EIATTR_REQNTID
	.align		4
.L_29:
        /*009c*/ 	.byte	0x04, 0x10
        /*009e*/ 	.short	(.L_31 - .L_30)
.L_30:
        /*00a0*/ 	.word	0x00000080
        /*00a4*/ 	.word	0x00000001
        /*00a8*/ 	.word	0x00000001


	//----- nvinfo : EIATTR_CBANK_PARAM_SIZE
	.align		4
.L_31:
        /*00ac*/ 	.byte	0x03, 0x19
        /*00ae*/ 	.short	0x003c


	//----- nvinfo : EIATTR_PARAM_CBANK
	.align		4
        /*00b0*/ 	.byte	0x04, 0x0a
        /*00b2*/ 	.short	(.L_33 - .L_32)
	.align		4
.L_32:
        /*00b4*/ 	.word	index@(.nv.constant0.triton_poi_fused__native_batch_norm_legit_no_training_relu_threshold_backward_0)
        /*00b8*/ 	.short	0x0210
        /*00ba*/ 	.short	0x003c


	//----- nvinfo : EIATTR_SW_WAR
	.align		4
.L_33:
        /*00bc*/ 	.byte	0x04, 0x36
        /*00be*/ 	.short	(.L_35 - .L_34)
.L_34:
        /*00c0*/ 	.word	0x00000008
.L_35:


//--------------------- .nv.callgraph             --------------------------
	.section	.nv.callgraph,"",@"SHT_CUDA_CALLGRAPH"
	.align	4
	.sectionentsize	8
	.align		4
        /*0000*/ 	.word	0x00000000
	.align		4
        /*0004*/ 	.word	0xffffffff
	.align		4
        /*0008*/ 	.word	0x00000000
	.align		4
        /*000c*/ 	.word	0xfffffffe
	.align		4
        /*0010*/ 	.word	0x00000000
	.align		4
        /*0014*/ 	.word	0xfffffffd
	.align		4
        /*0018*/ 	.word	0x00000000
	.align		4
        /*001c*/ 	.word	0xfffffffc


//--------------------- .nv.constant4             --------------------------
	.section	.nv.constant4,"a",@progbits
	.align	8
	.align		8
.nv.constant4:
        /*0000*/ 	.dword	_$_str
	.align		8
        /*0008*/ 	.dword	_$_str_$_2


//--------------------- .text.triton_poi_fused__native_batch_norm_legit_no_training_relu_threshold_backward_0 --------------------------
	.section	.text.triton_poi_fused__native_batch_norm_legit_no_training_relu_threshold_backward_0,"ax",@progbits
	.align	128
        .global         triton_poi_fused__native_batch_norm_legit_no_training_relu_threshold_backward_0
        .type           triton_poi_fused__native_batch_norm_legit_no_training_relu_threshold_backward_0,@function
        .size           triton_poi_fused__native_batch_norm_legit_no_training_relu_threshold_backward_0,(.L_x_1 - triton_poi_fused__native_batch_norm_legit_no_training_relu_threshold_backward_0)
        .other          triton_poi_fused__native_batch_norm_legit_no_training_relu_threshold_backward_0,@"STO_CUDA_ENTRY STV_DEFAULT"
triton_poi_fused__native_batch_norm_legit_no_training_relu_threshold_backward_0:
.text.triton_poi_fused__native_batch_norm_legit_no_training_relu_threshold_backward_0:
[----:B------:R-:W0:Y:S01]  /*0000*/  LDC R1, c[0x0][0x28] ;  /* 0x00000a00ff017b82 */ /* 0x000e220000000800 */
[----:B------:R-:W1:Y:S07]  /*0010*/  S2R R0, SR_TID.X ;  /* 0x0000000000007919 */ /* 0x000e6e0000002100 */
[----:B------:R-:W2:Y:S01]  /*0020*/  LDC.64 R8, c[0x0][0x220] ;  /* 0x00008800ff087b82 */ /* 0x000ea20000000a00 */
[----:B------:R-:W-:Y:S01]  /*0030*/  HFMA2.MMA R14, -RZ, RZ, 0, 0 ;  /* 0x00000000ff0e7435 */ /* 0x000fe200000001ff */
[----:B------:R-:W-:Y:S01]  /*0040*/  ULDC.64 UR4, c[0x0][0x208] ;  /* 0x0000820000047ab9 */ /* 0x000fe20000000a00 */
[----:B------:R-:W3:Y:S01]  /*0050*/  S2R R3, SR_CTAID.X ;  /* 0x0000000000037919 */ /* 0x000ee20000002500 */
[----:B------:R-:W-:-:S04]  /*0060*/  ULDC.64 UR6, c[0x0][0x240] ;  /* 0x0000900000067ab9 */ /* 0x000fc80000000a00 */
[----:B------:R-:W4:Y:S08]  /*0070*/  LDC.64 R4, c[0x0][0x210] ;  /* 0x00008400ff047b82 */ /* 0x000f300000000a00 */
[----:B------:R-:W5:Y:S08]  /*0080*/  LDC.64 R6, c[0x0][0x218] ;  /* 0x00008600ff067b82 */ /* 0x000f700000000a00 */
[----:B------:R-:W4:Y:S01]  /*0090*/  LDC.64 R10, c[0x0][0x228] ;  /* 0x00008a00ff0a7b82 */ /* 0x000f220000000a00 */
[----:B-1----:R-:W-:-:S07]  /*00a0*/  LOP3.LUT R0, R0, 0x7f, RZ, 0xc0, !PT ;  /* 0x0000007f00007812 */ /* 0x002fce00078ec0ff */
[----:B------:R-:W1:Y:S01]  /*00b0*/  LDC.64 R12, c[0x0][0x230] ;  /* 0x00008c00ff0c7b82 */ /* 0x000e620000000a00 */
[----:B---3--:R-:W-:-:S04]  /*00c0*/  IMAD R0, R3, 0x80, R0 ;  /* 0x0000008003007824 */ /* 0x008fc800078e0200 */
[C---:B------:R-:W-:Y:S01]  /*00d0*/  IMAD.HI R2, R0.reuse, 0x38e38e39, RZ ;  /* 0x38e38e3900027827 */ /* 0x040fe200078e02ff */
[----:B------:R-:W-:-:S04]  /*00e0*/  ISETP.GE.AND P0, PT, R0, 0x90, PT ;  /* 0x000000900000780c */ /* 0x000fc80003f06270 */
[----:B------:R-:W-:-:S04]  /*00f0*/  SHF.R.S32.HI R3, RZ, 0x1, R2 ;  /* 0x00000001ff037819 */ /* 0x000fc80000011402 */
[----:B------:R-:W-:-:S04]  /*0100*/  LEA.HI R3, R2, R3, RZ, 0x1 ;  /* 0x0000000302037211 */ /* 0x000fc800078f08ff */
[----:B------:R-:W-:-:S04]  /*0110*/  SHF.R.S32.HI R2, RZ, 0x1f, R3 ;  /* 0x0000001fff027819 */ /* 0x000fc80000011403 */
[----:B------:R-:W-:-:S04]  /*0120*/  LEA.HI R2, R2, R3, RZ, 0x2 ;  /* 0x0000000302027211 */ /* 0x000fc800078f10ff */
[----:B------:R-:W-:-:S05]  /*0130*/  LOP3.LUT R2, R2, 0xfffffffc, RZ, 0xc0, !PT ;  /* 0xfffffffc02027812 */ /* 0x000fca00078ec0ff */
[----:B------:R-:W-:-:S04]  /*0140*/  IMAD.IADD R15, R3, 0x1, -R2 ;  /* 0x00000001030f7824 */ /* 0x000fc800078e0a02 */
[----:B--2---:R-:W-:-:S05]  /*0150*/  IMAD.WIDE R8, R15, 0x4, R8 ;  /* 0x000000040f087825 */ /* 0x004fca00078e0208 */
[----:B------:R2:W3:Y:S01]  /*0160*/  @!P0 LDG.E.EL R14, desc[UR4][R8.64] ;  /* 0x00000004080e8981 */ /* 0x0004e2000c2e1900 */
[----:B------:R-:W-:Y:S01]  /*0170*/  CS2R R2, SRZ ;  /* 0x0000000000027805 */ /* 0x000fe2000001ff00 */
[----:B----4-:R-:W-:-:S04]  /*0180*/  IMAD.WIDE R4, R0, 0x4, R4 ;  /* 0x0000000400047825 */ /* 0x010fc800078e0204 */
[C---:B-----5:R-:W-:Y:S01]  /*0190*/  IMAD.WIDE R6, R15.reuse, 0x4, R6 ;  /* 0x000000040f067825 */ /* 0x060fe200078e0206 */
[----:B------:R4:W5:Y:S03]  /*01a0*/  @!P0 LDG.E R2, desc[UR4][R4.64] ;  /* 0x0000000404028981 */ /* 0x000966000c1e1900 */
[C---:B0-2---:R-:W-:Y:S01]  /*01b0*/  IMAD.WIDE R8, R15.reuse, 0x4, R10 ;  /* 0x000000040f087825 */ /* 0x045fe200078e020a */
[----:B------:R0:W5:Y:S03]  /*01c0*/  @!P0 LDG.E.EL R3, desc[UR4][R6.64] ;  /* 0x0000000406038981 */ /* 0x000166000c2e1900 */
[----:B-1----:R-:W-:Y:S01]  /*01d0*/  IMAD.WIDE R10, R15, 0x4, R12 ;  /* 0x000000040f0a7825 */ /* 0x002fe200078e020c */
[----:B------:R-:W-:-:S06]  /*01e0*/  CS2R R12, SRZ ;  /* 0x00000000000c7805 */ /* 0x000fcc000001ff00 */
[----:B------:R-:W2:Y:S01]  /*01f0*/  @!P0 LDG.E.EL R12, desc[UR4][R8.64] ;  /* 0x00000004080c8981 */ /* 0x000ea2000c2e1900 */
[----:B----4-:R-:W-:Y:S01]  /*0200*/  IMAD.MOV.U32 R4, RZ, RZ, 0x3e800000 ;  /* 0x3e800000ff047424 */ /* 0x010fe200078e00ff */
[----:B0-----:R-:W0:Y:S02]  /*0210*/  LDC.64 R6, c[0x0][0x238] ;  /* 0x00008e00ff067b82 */ /* 0x001e240000000a00 */
[----:B------:R-:W2:Y:S01]  /*0220*/  @!P0 LDG.E.EL R13, desc[UR4][R10.64] ;  /* 0x000000040a0d8981 */ /* 0x000ea2000c2e1900 */
[----:B---3--:R-:W-:-:S04]  /*0230*/  FADD R14, R14, 9.9999997473787516356e-06 ;  /* 0x3727c5ac0e0e7421 */ /* 0x008fc80000000000 */
[----:B------:R-:W1:Y:S01]  /*0240*/  MUFU.SQRT R15, R14 ;  /* 0x0000000e000f7308 */ /* 0x000e620000002000 */
[----:B-----5:R-:W-:Y:S01]  /*0250*/  FADD R2, -R3, R2 ;  /* 0x0000000203027221 */ /* 0x020fe20000000100 */
[C---:B-1----:R-:W-:Y:S02]  /*0260*/  FSETP.GT.AND P1, PT, R15.reuse, 8.50705917302346158658e+37, PT ;  /* 0x7e8000000f00780b */ /* 0x042fe40003f24000 */
[----:B------:R-:W-:Y:S02]  /*0270*/  FSETP.GEU.AND P2, PT, R15, 1.175494350822287508e-38, PT ;  /* 0x008000000f00780b */ /* 0x000fe40003f4e000 */
[----:B------:R-:W-:-:S09]  /*0280*/  FSEL R4, R4, 1, P1 ;  /* 0x3f80000004047808 */ /* 0x000fd20000800000 */
[----:B------:R-:W-:Y:S02]  /*0290*/  @P1 FMUL R15, R15, 0.25 ;  /* 0x3e8000000f0f1820 */ /* 0x000fe40000400000 */
[----:B------:R-:W-:Y:S02]  /*02a0*/  @!P2 FMUL R4, R4, 16777216 ;  /* 0x4b8000000404a820 */ /* 0x000fe40000400000 */
[----:B------:R-:W-:-:S06]  /*02b0*/  @!P2 FMUL R15, R15, 16777216 ;  /* 0x4b8000000f0fa820 */ /* 0x000fcc0000400000 */
[----:B------:R-:W1:Y:S02]  /*02c0*/  MUFU.RCP R15, R15 ;  /* 0x0000000f000f7308 */ /* 0x000e640000001000 */
[----:B-1----:R-:W-:-:S04]  /*02d0*/  FMUL R3, R15, R4 ;  /* 0x000000040f037220 */ /* 0x002fc80000400000 */
[----:B------:R-:W-:-:S04]  /*02e0*/  FMUL R2, R2, R3 ;  /* 0x0000000302027220 */ /* 0x000fc80000400000 */
[----:B--2---:R-:W-:-:S05]  /*02f0*/  FFMA R2, R2, R12, R13 ;  /* 0x0000000c02027223 */ /* 0x004fca000000000d */
[----:B------:R-:W-:-:S04]  /*0300*/  FSETP.GEU.AND P1, PT, R2, RZ, PT ;  /* 0x000000ff0200720b */ /* 0x000fc80003f2e000 */
[----:B------:R-:W-:Y:S01]  /*0310*/  FSEL R9, R2, RZ, P1 ;  /* 0x000000ff02097208 */ /* 0x000fe20000800000 */
[C---:B0-----:R-:W-:Y:S01]  /*0320*/  IMAD.WIDE R2, R0.reuse, 0x4, R6 ;  /* 0x0000000400027825 */ /* 0x041fe200078e0206 */
[----:B------:R-:W-:Y:S02]  /*0330*/  IADD3 R4, P1, R0, UR6, RZ ;  /* 0x0000000600047c10 */ /* 0x000fe4000ff3e0ff */
[----:B------:R-:W-:Y:S02]  /*0340*/  FSETP.GTU.AND P2, PT, R9, RZ, PT ;  /* 0x000000ff0900720b */ /* 0x000fe40003f4c000 */
[----:B------:R-:W-:Y:S01]  /*0350*/  LEA.HI.X.SX32 R5, R0, UR7, 0x1, P1 ;  /* 0x0000000700057c11 */ /* 0x000fe200088f0eff */
[----:B------:R0:W-:Y:S01]  /*0360*/  @!P0 STG.E desc[UR4][R2.64], R9 ;  /* 0x0000000902008986 */ /* 0x0001e2000c101904 */
[----:B------:R-:W-:Y:S01]  /*0370*/  SEL R7, RZ, 0x1, P2 ;  /* 0x00000001ff077807 */ /* 0x000fe20001000000 */
[----:B0-----:R-:W-:Y:S08]  /*0380*/  @P0 EXIT ;  /* 0x000000000000094d */ /* 0x001ff00003800000 */
[----:B------:R-:W-:Y:S01]  /*0390*/  STG.E.U8 desc[UR4][R4.64], R7 ;  /* 0x0000000704007986 */ /* 0x000fe2000c101104 */
[----:B------:R-:W-:Y:S05]  /*03a0*/  EXIT ;  /* 0x000000000000794d */ /* 0x000fea0003800000 */
.L_x_0:
[----:B------:R-:W-:-:S00]  /*03b0*/  BRA `(.L_x_0) ;  /* 0xfffffffc00fc7947 */ /* 0x000fc0000383ffff */
[----:B------:R-:W-:-:S00]  /*03c0*/  NOP ;  /* 0x0000000000007918 */ /* 0x000fc00000000000 */
        /* <DEDUP_REMOVED lines=11> */
.L_x_1:


//--------------------- .nv.global.init           --------------------------
	.section	.nv.global.init,"aw",@progbits
.nv.global.init:
	.type		_$_str,@object
	.size		_$_str,(_$_str_$_2 - _$_str)
_$_str:
        /*0000*/ 	.byte	0x5f, 0x5f, 0x43, 0x55, 0x44, 0x41, 0x5f, 0x46, 0x54, 0x5a, 0x00
	.type		_$_str_$_2,@object
	.size		_$_str_$_2,(.L_1 - _$_str_$_2)
_$_str_$_2:
        /*000b*/ 	.byte	0x5f, 0x5f, 0x43, 0x55, 0x44, 0x41, 0x5f, 0x50, 0x52, 0x45, 0x43, 0x5f, 0x53, 0x51, 0x52, 0x54
        /*001b*/ 	.byte	0x00
.L_1:


//--------------------- .nv.constant0.triton_poi_fused__native_batch_norm_legit_no_training_relu_threshold_backward_0 --------------------------
	.section	.nv.constant0.triton_poi_fused__native_batch_norm_legit_no_training_relu_threshold_backward_0,"a",@progbits
	.sectionflags	@""
	.align	4
.nv.constant0.triton_poi_fused__native_batch_norm_legit_no_training_relu_threshold_backward_0:
	.zero		588
